	.headerflags	@"EF_CUDA_TEXMODE_UNIFIED EF_CUDA_64BIT_ADDRESS EF_CUDA_ACCELERATORS EF_CUDA_SM90 EF_CUDA_VIRTUAL_SM(EF_CUDA_SM90)"
	.elftype	@"ET_EXEC"


//--------------------- .nv.info                  --------------------------
	.section	.nv.info,"",@"SHT_CUDA_INFO"
	.align	4


	//----- nvinfo : EIATTR_REGCOUNT
	.align		4
        /*0000*/ 	.byte	0x04, 0x2f
        /*0002*/ 	.short	(.L_3 - .L_2)
	.align		4
.L_2:
        /*0004*/ 	.word	index@(triton_poi_fused__native_batch_norm_legit_no_training_relu_17)
        /*0008*/ 	.word	0x00000012


	//----- nvinfo : EIATTR_MIN_STACK_SIZE
	.align		4
.L_3:
        /*000c*/ 	.byte	0x04, 0x12
        /*000e*/ 	.short	(.L_5 - .L_4)
	.align		4
.L_4:
        /*0010*/ 	.word	index@(triton_poi_fused__native_batch_norm_legit_no_training_relu_17)
        /*0014*/ 	.word	0x00000000


	//----- nvinfo : EIATTR_FRAME_SIZE
	.align		4
.L_5:
        /*0018*/ 	.byte	0x04, 0x11
        /*001a*/ 	.short	(.L_7 - .L_6)
	.align		4
.L_6:
        /*001c*/ 	.word	index@(triton_poi_fused__native_batch_norm_legit_no_training_relu_17)
        /*0020*/ 	.word	0x00000000


	//----- nvinfo : EIATTR_MIN_STACK_SIZE
	.align		4
.L_7:
        /*0024*/ 	.byte	0x04, 0x12
        /*0026*/ 	.short	(.L_9 - .L_8)
	.align		4
.L_8:
        /*0028*/ 	.word	index@(triton_poi_fused__native_batch_norm_legit_no_training_relu_17)
        /*002c*/ 	.word	0x00000000
.L_9:


//--------------------- .nv.info.triton_poi_fused__native_batch_norm_legit_no_training_relu_17 --------------------------
	.section	.nv.info.triton_poi_fused__native_batch_norm_legit_no_training_relu_17,"",@"SHT_CUDA_INFO"
	.sectionflags	@""
	.align	4


	//----- nvinfo : EIATTR_CUDA_API_VERSION
	.align		4
        /*0000*/ 	.byte	0x04, 0x37
        /*0002*/ 	.short	(.L_11 - .L_10)
.L_10:
        /*0004*/ 	.word	0x0000007c


	//----- nvinfo : EIATTR_KPARAM_INFO
	.align		4
.L_11:
        /*0008*/ 	.byte	0x04, 0x17
        /*000a*/ 	.short	(.L_13 - .L_12)
.L_12:
        /*000c*/ 	.word	0x00000000
        /*0010*/ 	.short	0x0006
        /*0012*/ 	.short	0x0030
        /*0014*/ 	.byte	0x00, 0xf0, 0x11, 0x00


	//----- nvinfo : EIATTR_KPARAM_INFO
	.align		4
.L_13:
        /*0018*/ 	.byte	0x04, 0x17
        /*001a*/ 	.short	(.L_15 - .L_14)
.L_14:
        /*001c*/ 	.word	0x00000000
        /*0020*/ 	.short	0x0005
        /*0022*/ 	.short	0x0028
        /*0024*/ 	.byte	0x00, 0xf4, 0x21, 0x00


	//----- nvinfo : EIATTR_KPARAM_INFO
	.align		4
.L_15:
        /*0028*/ 	.byte	0x04, 0x17
        /*002a*/ 	.short	(.L_17 - .L_16)
.L_16:
        /*002c*/ 	.word	0x00000000
        /*0030*/ 	.short	0x0004
        /*0032*/ 	.short	0x0020
        /*0034*/ 	.byte	0x00, 0xf4, 0x21, 0x00


	//----- nvinfo : EIATTR_KPARAM_INFO
	.align		4
.L_17:
        /*0038*/ 	.byte	0x04, 0x17
        /*003a*/ 	.short	(.L_19 - .L_18)
.L_18:
        /*003c*/ 	.word	0x00000000
        /*0040*/ 	.short	0x0003
        /*0042*/ 	.short	0x0018
        /*0044*/ 	.byte	0x00, 0xf4, 0x21, 0x00


	//----- nvinfo : EIATTR_KPARAM_INFO
	.align		4
.L_19:
        /*0048*/ 	.byte	0x04, 0x17
        /*004a*/ 	.short	(.L_21 - .L_20)
.L_20:
        /*004c*/ 	.word	0x00000000
        /*0050*/ 	.short	0x0002
        /*0052*/ 	.short	0x0010
        /*0054*/ 	.byte	0x00, 0xf4, 0x21, 0x00


	//----- nvinfo : EIATTR_KPARAM_INFO
	.align		4
.L_21:
        /*0058*/ 	.byte	0x04, 0x17
        /*005a*/ 	.short	(.L_23 - .L_22)
.L_22:
        /*005c*/ 	.word	0x00000000
        /*0060*/ 	.short	0x0001
        /*0062*/ 	.short	0x0008
        /*0064*/ 	.byte	0x00, 0xf4, 0x21, 0x00


	//----- nvinfo : EIATTR_KPARAM_INFO
	.align		4
.L_23:
        /*0068*/ 	.byte	0x04, 0x17
        /*006a*/ 	.short	(.L_25 - .L_24)
.L_24:
        /*006c*/ 	.word	0x00000000
        /*0070*/ 	.short	0x0000
        /*0072*/ 	.short	0x0000
        /*0074*/ 	.byte	0x00, 0xf4, 0x21, 0x00


	//----- nvinfo : EIATTR_SPARSE_MMA_MASK
	.align		4
.L_25:
        /*0078*/ 	.byte	0x03, 0x50
        /*007a*/ 	.short	0x0000


	//----- nvinfo : EIATTR_MAXREG_COUNT
	.align		4
        /*007c*/ 	.byte	0x03, 0x1b
        /*007e*/ 	.short	0x00ff


	//----- nvinfo : EIATTR_EXIT_INSTR_OFFSETS
	.align		4
        /*0080*/ 	.byte	0x04, 0x1c
        /*0082*/ 	.short	(.L_27 - .L_26)


	//   ....[0]....
.L_26:
        /*0084*/ 	.word	0x000003d0


	//----- nvinfo : EIATTR_REQNTID
	.align		4
.L_27:
        /*0088*/ 	.byte	0x04, 0x10
        /*008a*/ 	.short	(.L_29 - .L_28)
.L_28:
        /*008c*/ 	.word	0x00000100
        /*0090*/ 	.word	0x00000001
        /*0094*/ 	.word	0x00000001


	//----- nvinfo : EIATTR_CBANK_PARAM_SIZE
	.align		4
.L_29:
        /*0098*/ 	.byte	0x03, 0x19
        /*009a*/ 	.short	0x0034


	//----- nvinfo : EIATTR_PARAM_CBANK
	.align		4
        /*009c*/ 	.byte	0x04, 0x0a
        /*009e*/ 	.short	(.L_31 - .L_30)
	.align		4
.L_30:
        /*00a0*/ 	.word	index@(.nv.constant0.triton_poi_fused__native_batch_norm_legit_no_training_relu_17)
        /*00a4*/ 	.short	0x0210
        /*00a6*/ 	.short	0x0034


	//----- nvinfo : EIATTR_SW_WAR
	.align		4
.L_31:
        /*00a8*/ 	.byte	0x04, 0x36
        /*00aa*/ 	.short	(.L_33 - .L_32)
.L_32:
        /*00ac*/ 	.word	0x00000008
.L_33:


//--------------------- .nv.callgraph             --------------------------
	.section	.nv.callgraph,"",@"SHT_CUDA_CALLGRAPH"
	.align	4
	.sectionentsize	8
	.align		4
        /*0000*/ 	.word	0x00000000
	.align		4
        /*0004*/ 	.word	0xffffffff
	.align		4
        /*0008*/ 	.word	0x00000000
	.align		4
        /*000c*/ 	.word	0xfffffffe
	.align		4
        /*0010*/ 	.word	0x00000000
	.align		4
        /*0014*/ 	.word	0xfffffffd
	.align		4
        /*0018*/ 	.word	0x00000000
	.align		4
        /*001c*/ 	.word	0xfffffffc


//--------------------- .nv.constant4             --------------------------
	.section	.nv.constant4,"a",@progbits
	.align	8
	.align		8
.nv.constant4:
        /*0000*/ 	.dword	_$_str
	.align		8
        /*0008*/ 	.dword	_$_str_$_2


//--------------------- .text.triton_poi_fused__native_batch_norm_legit_no_training_relu_17 --------------------------
	.section	.text.triton_poi_fused__native_batch_norm_legit_no_training_relu_17,"ax",@progbits
	.align	128
        .global         triton_poi_fused__native_batch_norm_legit_no_training_relu_17
        .type           triton_poi_fused__native_batch_norm_legit_no_training_relu_17,@function
        .size           triton_poi_fused__native_batch_norm_legit_no_training_relu_17,(.L_x_1 - triton_poi_fused__native_batch_norm_legit_no_training_relu_17)
        .other          triton_poi_fused__native_batch_norm_legit_no_training_relu_17,@"STO_CUDA_ENTRY STV_DEFAULT"
triton_poi_fused__native_batch_norm_legit_no_training_relu_17:
.text.triton_poi_fused__native_batch_norm_legit_no_training_relu_17:
[----:B------:R-:W-:Y:S01]  /*0000*/  LDC R1, c[0x0][0x28] ;  /* 0x00000a00ff017b82 */ /* 0x000fe20000000800 */
[----:B------:R-:W1:Y:S07]  /*0010*/  S2R R0, SR_TID.X ;  /* 0x0000000000007919 */ /* 0x000e6e0000002100 */
[----:B------:R-:W2:Y:S01]  /*0020*/  LDC.64 R2, c[0x0][0x220] ;  /* 0x00008800ff027b82 */ /* 0x000ea20000000a00 */
[----:B------:R-:W-:Y:S01]  /*0030*/  ULDC.64 UR4, c[0x0][0x208] ;  /* 0x0000820000047ab9 */ /* 0x000fe20000000a00 */
[----:B------:R-:W3:Y:S06]  /*0040*/  S2R R7, SR_CTAID.X ;  /* 0x0000000000077919 */ /* 0x000eec0000002500 */
[----:B------:R-:W4:Y:S08]  /*0050*/  LDC.64 R8, c[0x0][0x228] ;  /* 0x00008a00ff087b82 */ /* 0x000f300000000a00 */
[----:B------:R-:W5:Y:S01]  /*0060*/  LDC.64 R10, c[0x0][0x230] ;  /* 0x00008c00ff0a7b82 */ /* 0x000f620000000a00 */
[----:B-1----:R-:W-:-:S02]  /*0070*/  SHF.L.U32 R0, R0, 0x1, RZ ;  /* 0x0000000100007819 */ /* 0x002fc400000006ff */
[----:B---3--:R-:W-:Y:S02]  /*0080*/  SHF.R.S32.HI R5, RZ, 0x16, R7 ;  /* 0x00000016ff057819 */ /* 0x008fe40000011407 */
[----:B------:R-:W-:Y:S02]  /*0090*/  LOP3.LUT R0, R0, 0x1fe, RZ, 0xc0, !PT ;  /* 0x000001fe00007812 */ /* 0x000fe400078ec0ff */
[----:B------:R-:W-:Y:S02]  /*00a0*/  SGXT R5, R5, 0x1 ;  /* 0x000000010505781a */ /* 0x000fe40000000200 */
[----:B------:R-:W-:Y:S02]  /*00b0*/  LEA R0, R7, R0, 0x9 ;  /* 0x0000000007007211 */ /* 0x000fe400078e48ff */
[----:B------:R-:W1:Y:S02]  /*00c0*/  LDC.64 R6, c[0x0][0x218] ;  /* 0x00008600ff067b82 */ /* 0x000e640000000a00 */
[----:B------:R-:W-:-:S04]  /*00d0*/  LEA.HI R5, R5, R0, RZ, 0x9 ;  /* 0x0000000005057211 */ /* 0x000fc800078f48ff */
[----:B------:R-:W-:-:S04]  /*00e0*/  LOP3.LUT R5, R5, 0xfffffe00, RZ, 0xc0, !PT ;  /* 0xfffffe0005057812 */ /* 0x000fc800078ec0ff */
[----:B------:R-:W-:Y:S02]  /*00f0*/  IADD3 R13, R0, -R5, RZ ;  /* 0x80000005000d7210 */ /* 0x000fe40007ffe0ff */
[----:B------:R-:W3:Y:S03]  /*0100*/  LDC.64 R4, c[0x0][0x210] ;  /* 0x00008400ff047b82 */ /* 0x000ee60000000a00 */
[----:B--2---:R-:W-:-:S06]  /*0110*/  IMAD.WIDE R2, R13, 0x4, R2 ;  /* 0x000000040d027825 */ /* 0x004fcc00078e0202 */
[----:B------:R-:W2:Y:S01]  /*0120*/  LDG.E.EL.64 R2, desc[UR4][R2.64] ;  /* 0x0000000402027981 */ /* 0x000ea2000c2e1b00 */
[----:B-1----:R-:W-:-:S04]  /*0130*/  IMAD.WIDE R6, R13, 0x4, R6 ;  /* 0x000000040d067825 */ /* 0x002fc800078e0206 */
[C---:B----4-:R-:W-:Y:S02]  /*0140*/  IMAD.WIDE R8, R13.reuse, 0x4, R8 ;  /* 0x000000040d087825 */ /* 0x050fe400078e0208 */
[----:B------:R-:W4:Y:S02]  /*0150*/  LDG.E.EL.64 R6, desc[UR4][R6.64] ;  /* 0x0000000406067981 */ /* 0x000f24000c2e1b00 */
[----:B-----5:R-:W-:Y:S02]  /*0160*/  IMAD.WIDE R10, R13, 0x4, R10 ;  /* 0x000000040d0a7825 */ /* 0x020fe400078e020a */
[----:B------:R-:W5:Y:S02]  /*0170*/  LDG.E.EL.64 R8, desc[UR4][R8.64] ;  /* 0x0000000408087981 */ /* 0x000f64000c2e1b00 */
[----:B---3--:R-:W-:Y:S02]  /*0180*/  IMAD.WIDE R4, R0, 0x4, R4 ;  /* 0x0000000400047825 */ /* 0x008fe400078e0204 */
[----:B------:R-:W5:Y:S04]  /*0190*/  LDG.E.EL.64 R10, desc[UR4][R10.64] ;  /* 0x000000040a0a7981 */ /* 0x000f68000c2e1b00 */
[----:B------:R-:W4:Y:S01]  /*01a0*/  LDG.E.64 R4, desc[UR4][R4.64] ;  /* 0x0000000404047981 */ /* 0x000f22000c1e1b00 */
[----:B------:R-:W-:Y:S01]  /*01b0*/  HFMA2.MMA R14, -RZ, RZ, 1.625, 0 ;  /* 0x3e800000ff0e7435 */ /* 0x000fe200000001ff */
[----:B--2---:R-:W-:Y:S01]  /*01c0*/  FADD R2, R2, 9.9999997473787516356e-06 ;  /* 0x3727c5ac02027421 */ /* 0x004fe20000000000 */
[----:B------:R-:W-:-:S03]  /*01d0*/  FADD R3, R3, 9.9999997473787516356e-06 ;  /* 0x3727c5ac03037421 */ /* 0x000fc60000000000 */
[----:B------:R-:W1:Y:S08]  /*01e0*/  MUFU.SQRT R12, R2 ;  /* 0x00000002000c7308 */ /* 0x000e700000002000 */
[----:B------:R2:W3:Y:S01]  /*01f0*/  MUFU.SQRT R13, R3 ;  /* 0x00000003000d7308 */ /* 0x0004e20000002000 */
[C---:B-1----:R-:W-:Y:S02]  /*0200*/  FSETP.GT.AND P0, PT, R12.reuse, 8.50705917302346158658e+37, PT ;  /* 0x7e8000000c00780b */ /* 0x042fe40003f04000 */
[----:B------:R-:W-:Y:S01]  /*0210*/  FSETP.GEU.AND P2, PT, R12, 1.175494350822287508e-38, PT ;  /* 0x008000000c00780b */ /* 0x000fe20003f4e000 */
[----:B--2---:R-:W1:Y:S01]  /*0220*/  LDC.64 R2, c[0x0][0x238] ;  /* 0x00008e00ff027b82 */ /* 0x004e620000000a00 */
[----:B---3--:R-:W-:-:S02]  /*0230*/  FSETP.GT.AND P1, PT, R13, 8.50705917302346158658e+37, PT ;  /* 0x7e8000000d00780b */ /* 0x008fc40003f24000 */
[----:B------:R-:W-:-:S07]  /*0240*/  FSETP.GEU.AND P3, PT, R13, 1.175494350822287508e-38, PT ;  /* 0x008000000d00780b */ /* 0x000fce0003f6e000 */
[----:B------:R-:W-:-:S04]  /*0250*/  @P0 FMUL R12, R12, 0.25 ;  /* 0x3e8000000c0c0820 */ /* 0x000fc80000400000 */
[----:B------:R-:W-:Y:S01]  /*0260*/  @!P2 FMUL R12, R12, 16777216 ;  /* 0x4b8000000c0ca820 */ /* 0x000fe20000400000 */
[----:B------:R-:W-:-:S04]  /*0270*/  @P1 FMUL R13, R13, 0.25 ;  /* 0x3e8000000d0d1820 */ /* 0x000fc80000400000 */
[----:B------:R-:W-:Y:S01]  /*0280*/  @!P3 FMUL R13, R13, 16777216 ;  /* 0x4b8000000d0db820 */ /* 0x000fe20000400000 */
[----:B------:R-:W2:Y:S01]  /*0290*/  MUFU.RCP R12, R12 ;  /* 0x0000000c000c7308 */ /* 0x000ea20000001000 */
[----:B------:R-:W-:-:S07]  /*02a0*/  FSEL R15, R14, 1, P0 ;  /* 0x3f8000000e0f7808 */ /* 0x000fce0000000000 */
[----:B------:R-:W3:Y:S01]  /*02b0*/  MUFU.RCP R13, R13 ;  /* 0x0000000d000d7308 */ /* 0x000ee20000001000 */
[----:B------:R-:W-:Y:S01]  /*02c0*/  FSEL R14, R14, 1, P1 ;  /* 0x3f8000000e0e7808 */ /* 0x000fe20000800000 */
[----:B------:R-:W-:-:S04]  /*02d0*/  @!P2 FMUL R15, R15, 16777216 ;  /* 0x4b8000000f0fa820 */ /* 0x000fc80000400000 */
[----:B------:R-:W-:Y:S01]  /*02e0*/  @!P3 FMUL R14, R14, 16777216 ;  /* 0x4b8000000e0eb820 */ /* 0x000fe20000400000 */
[----:B----4-:R-:W-:Y:S01]  /*02f0*/  FADD R5, R5, -R7 ;  /* 0x8000000705057221 */ /* 0x010fe20000000000 */
[----:B------:R-:W-:Y:S01]  /*0300*/  FADD R4, R4, -R6 ;  /* 0x8000000604047221 */ /* 0x000fe20000000000 */
[----:B--2---:R-:W-:Y:S01]  /*0310*/  FMUL R15, R12, R15 ;  /* 0x0000000f0c0f7220 */ /* 0x004fe20000400000 */
[----:B---3--:R-:W-:-:S03]  /*0320*/  FMUL R14, R13, R14 ;  /* 0x0000000e0d0e7220 */ /* 0x008fc60000400000 */
[----:B------:R-:W-:Y:S01]  /*0330*/  FMUL R15, R4, R15 ;  /* 0x0000000f040f7220 */ /* 0x000fe20000400000 */
[----:B------:R-:W-:-:S03]  /*0340*/  FMUL R14, R5, R14 ;  /* 0x0000000e050e7220 */ /* 0x000fc60000400000 */
[----:B-----5:R-:W-:Y:S01]  /*0350*/  FFMA R8, R8, R15, R10 ;  /* 0x0000000f08087223 */ /* 0x020fe2000000000a */
[----:B------:R-:W-:-:S04]  /*0360*/  FFMA R9, R9, R14, R11 ;  /* 0x0000000e09097223 */ /* 0x000fc8000000000b */
[----:B------:R-:W-:Y:S02]  /*0370*/  FSETP.GEU.AND P0, PT, R8, RZ, PT ;  /* 0x000000ff0800720b */ /* 0x000fe40003f0e000 */
[C---:B------:R-:W-:Y:S01]  /*0380*/  FSETP.GEU.AND P1, PT, R9.reuse, RZ, PT ;  /* 0x000000ff0900720b */ /* 0x040fe20003f2e000 */
[----:B-1----:R-:W-:Y:S01]  /*0390*/  IMAD.WIDE R2, R0, 0x4, R2 ;  /* 0x0000000400027825 */ /* 0x002fe200078e0202 */
[----:B------:R-:W-:Y:S02]  /*03a0*/  FSEL R8, R8, RZ, P0 ;  /* 0x000000ff08087208 */ /* 0x000fe40000000000 */
[----:B------:R-:W-:-:S05]  /*03b0*/  FSEL R9, R9, RZ, P1 ;  /* 0x000000ff09097208 */ /* 0x000fca0000800000 */
[----:B------:R-:W-:Y:S01]  /*03c0*/  STG.E.64 desc[UR4][R2.64], R8 ;  /* 0x0000000802007986 */ /* 0x000fe2000c101b04 */
[----:B------:R-:W-:Y:S05]  /*03d0*/  EXIT ;  /* 0x000000000000794d */ /* 0x000fea0003800000 */
.L_x_0:
[----:B------:R-:W-:-:S00]  /*03e0*/  BRA `(.L_x_0) ;  /* 0xfffffffc00fc7947 */ /* 0x000fc0000383ffff */
[----:B------:R-:W-:-:S00]  /*03f0*/  NOP ;  /* 0x0000000000007918 */ /* 0x000fc00000000000 */
        /* <DEDUP_REMOVED lines=8> */
.L_x_1:


//--------------------- .nv.global.init           --------------------------
	.section	.nv.global.init,"aw",@progbits
.nv.global.init:
	.type		_$_str,@object
	.size		_$_str,(_$_str_$_2 - _$_str)
_$_str:
        /*0000*/ 	.byte	0x5f, 0x5f, 0x43, 0x55, 0x44, 0x41, 0x5f, 0x46, 0x54, 0x5a, 0x00
	.type		_$_str_$_2,@object
	.size		_$_str_$_2,(.L_1 - _$_str_$_2)
_$_str_$_2:
        /*000b*/ 	.byte	0x5f, 0x5f, 0x43, 0x55, 0x44, 0x41, 0x5f, 0x50, 0x52, 0x45, 0x43, 0x5f, 0x53, 0x51, 0x52, 0x54
        /*001b*/ 	.byte	0x00
.L_1:


//--------------------- .nv.constant0.triton_poi_fused__native_batch_norm_legit_no_training_relu_17 --------------------------
	.section	.nv.constant0.triton_poi_fused__native_batch_norm_legit_no_training_relu_17,"a",@progbits
	.sectionflags	@""
	.align	4
.nv.constant0.triton_poi_fused__native_batch_norm_legit_no_training_relu_17:
	.zero		580
